//
// Generated by NVIDIA NVVM Compiler
//
// Compiler Build ID: CL-36424714
// Cuda compilation tools, release 13.0, V13.0.88
// Based on NVVM 20.0.0
//

.version 9.0
.target sm_100
.address_size 64

	// .globl	_Z11MatMulNaivePfS_S_ii

.visible .entry _Z11MatMulNaivePfS_S_ii(
	.param .u64 .ptr .align 1 _Z11MatMulNaivePfS_S_ii_param_0,
	.param .u64 .ptr .align 1 _Z11MatMulNaivePfS_S_ii_param_1,
	.param .u64 .ptr .align 1 _Z11MatMulNaivePfS_S_ii_param_2,
	.param .u32 _Z11MatMulNaivePfS_S_ii_param_3,
	.param .u32 _Z11MatMulNaivePfS_S_ii_param_4
)
{
	.reg .pred 	%p<13>;
	.reg .b32 	%r<42>;
	.reg .b32 	%f<68>;
	.reg .b64 	%rd<67>;

	ld.param.u64 	%rd14, [_Z11MatMulNaivePfS_S_ii_param_0];
	ld.param.u64 	%rd15, [_Z11MatMulNaivePfS_S_ii_param_1];
	ld.param.u32 	%r17, [_Z11MatMulNaivePfS_S_ii_param_3];
	ld.param.u32 	%r18, [_Z11MatMulNaivePfS_S_ii_param_4];
	cvta.to.global.u64 	%rd1, %rd15;
	cvta.to.global.u64 	%rd2, %rd14;
	mov.u32 	%r20, %tid.y;
	mov.u32 	%r21, %ntid.y;
	mov.u32 	%r22, %ctaid.y;
	mad.lo.s32 	%r23, %r21, %r22, %r20;
	mov.u32 	%r24, %tid.x;
	mov.u32 	%r25, %ntid.x;
	mov.u32 	%r26, %ctaid.x;
	mad.lo.s32 	%r2, %r25, %r26, %r24;
	setp.ge.s32 	%p1, %r2, %r17;
	setp.ge.s32 	%p2, %r23, %r18;
	or.pred  	%p3, %p1, %p2;
	@%p3 bra 	$L__BB0_14;
	setp.lt.s32 	%p4, %r17, 1;
	mov.f32 	%f67, 0f00000000;
	@%p4 bra 	$L__BB0_13;
	mul.lo.s32 	%r3, %r17, %r23;
	and.b32  	%r4, %r17, 7;
	setp.lt.u32 	%p5, %r17, 8;
	mov.f32 	%f67, 0f00000000;
	mov.b32 	%r40, 0;
	@%p5 bra 	$L__BB0_5;
	and.b32  	%r40, %r17, 2147483640;
	neg.s32 	%r38, %r40;
	mul.wide.u32 	%rd16, %r17, 4;
	add.s64 	%rd3, %rd1, %rd16;
	mul.wide.u32 	%rd17, %r17, 8;
	add.s64 	%rd4, %rd1, %rd17;
	mul.wide.u32 	%rd18, %r17, 12;
	add.s64 	%rd5, %rd1, %rd18;
	mul.wide.u32 	%rd19, %r17, 16;
	add.s64 	%rd6, %rd1, %rd19;
	mul.wide.u32 	%rd20, %r17, 20;
	add.s64 	%rd7, %rd1, %rd20;
	mul.wide.u32 	%rd21, %r17, 24;
	add.s64 	%rd8, %rd1, %rd21;
	mul.wide.u32 	%rd22, %r17, 28;
	add.s64 	%rd9, %rd1, %rd22;
	mul.wide.u32 	%rd23, %r3, 4;
	add.s64 	%rd24, %rd23, %rd2;
	add.s64 	%rd66, %rd24, 16;
	mov.f32 	%f67, 0f00000000;
	mov.u32 	%r37, %r2;
$L__BB0_4:
	.pragma "nounroll";
	mul.wide.s32 	%rd25, %r37, 4;
	add.s64 	%rd26, %rd3, %rd25;
	add.s64 	%rd27, %rd4, %rd25;
	add.s64 	%rd28, %rd5, %rd25;
	add.s64 	%rd29, %rd6, %rd25;
	add.s64 	%rd30, %rd7, %rd25;
	add.s64 	%rd31, %rd8, %rd25;
	add.s64 	%rd32, %rd9, %rd25;
	add.s64 	%rd33, %rd1, %rd25;
	ld.global.f32 	%f17, [%rd66+-16];
	ld.global.f32 	%f18, [%rd33];
	fma.rn.f32 	%f19, %f17, %f18, %f67;
	ld.global.f32 	%f20, [%rd66+-12];
	ld.global.f32 	%f21, [%rd26];
	fma.rn.f32 	%f22, %f20, %f21, %f19;
	ld.global.f32 	%f23, [%rd66+-8];
	ld.global.f32 	%f24, [%rd27];
	fma.rn.f32 	%f25, %f23, %f24, %f22;
	ld.global.f32 	%f26, [%rd66+-4];
	ld.global.f32 	%f27, [%rd28];
	fma.rn.f32 	%f28, %f26, %f27, %f25;
	ld.global.f32 	%f29, [%rd66];
	ld.global.f32 	%f30, [%rd29];
	fma.rn.f32 	%f31, %f29, %f30, %f28;
	ld.global.f32 	%f32, [%rd66+4];
	ld.global.f32 	%f33, [%rd30];
	fma.rn.f32 	%f34, %f32, %f33, %f31;
	ld.global.f32 	%f35, [%rd66+8];
	ld.global.f32 	%f36, [%rd31];
	fma.rn.f32 	%f37, %f35, %f36, %f34;
	ld.global.f32 	%f38, [%rd66+12];
	ld.global.f32 	%f39, [%rd32];
	fma.rn.f32 	%f67, %f38, %f39, %f37;
	add.s32 	%r38, %r38, 8;
	shl.b32 	%r28, %r17, 3;
	add.s32 	%r37, %r37, %r28;
	add.s64 	%rd66, %rd66, 32;
	setp.ne.s32 	%p6, %r38, 0;
	@%p6 bra 	$L__BB0_4;
$L__BB0_5:
	setp.eq.s32 	%p7, %r4, 0;
	@%p7 bra 	$L__BB0_13;
	and.b32  	%r12, %r17, 3;
	setp.lt.u32 	%p8, %r4, 4;
	@%p8 bra 	$L__BB0_8;
	add.s32 	%r29, %r40, %r3;
	mul.wide.u32 	%rd34, %r29, 4;
	add.s64 	%rd35, %rd2, %rd34;
	ld.global.f32 	%f41, [%rd35];
	mad.lo.s32 	%r30, %r40, %r17, %r2;
	mul.wide.s32 	%rd36, %r30, 4;
	add.s64 	%rd37, %rd1, %rd36;
	ld.global.f32 	%f42, [%rd37];
	fma.rn.f32 	%f43, %f41, %f42, %f67;
	cvt.u64.u32 	%rd38, %r3;
	cvt.u64.u32 	%rd39, %r40;
	add.s64 	%rd40, %rd39, %rd38;
	shl.b64 	%rd41, %rd40, 2;
	add.s64 	%rd42, %rd2, %rd41;
	ld.global.f32 	%f44, [%rd42+4];
	mul.wide.u32 	%rd43, %r17, 4;
	add.s64 	%rd44, %rd37, %rd43;
	ld.global.f32 	%f45, [%rd44];
	fma.rn.f32 	%f46, %f44, %f45, %f43;
	ld.global.f32 	%f47, [%rd42+8];
	add.s64 	%rd45, %rd44, %rd43;
	ld.global.f32 	%f48, [%rd45];
	fma.rn.f32 	%f49, %f47, %f48, %f46;
	ld.global.f32 	%f50, [%rd42+12];
	add.s64 	%rd46, %rd45, %rd43;
	ld.global.f32 	%f51, [%rd46];
	fma.rn.f32 	%f67, %f50, %f51, %f49;
	add.s32 	%r40, %r40, 4;
$L__BB0_8:
	setp.eq.s32 	%p9, %r12, 0;
	@%p9 bra 	$L__BB0_13;
	setp.eq.s32 	%p10, %r12, 1;
	@%p10 bra 	$L__BB0_11;
	add.s32 	%r31, %r40, %r3;
	mul.wide.u32 	%rd47, %r31, 4;
	add.s64 	%rd48, %rd2, %rd47;
	ld.global.f32 	%f53, [%rd48];
	mad.lo.s32 	%r32, %r40, %r17, %r2;
	mul.wide.s32 	%rd49, %r32, 4;
	add.s64 	%rd50, %rd1, %rd49;
	ld.global.f32 	%f54, [%rd50];
	fma.rn.f32 	%f55, %f53, %f54, %f67;
	cvt.u64.u32 	%rd51, %r3;
	cvt.u64.u32 	%rd52, %r40;
	add.s64 	%rd53, %rd52, %rd51;
	shl.b64 	%rd54, %rd53, 2;
	add.s64 	%rd55, %rd2, %rd54;
	ld.global.f32 	%f56, [%rd55+4];
	mul.wide.u32 	%rd56, %r17, 4;
	add.s64 	%rd57, %rd50, %rd56;
	ld.global.f32 	%f57, [%rd57];
	fma.rn.f32 	%f67, %f56, %f57, %f55;
	add.s32 	%r40, %r40, 2;
$L__BB0_11:
	and.b32  	%r33, %r17, 1;
	setp.eq.b32 	%p11, %r33, 1;
	not.pred 	%p12, %p11;
	@%p12 bra 	$L__BB0_13;
	add.s32 	%r34, %r40, %r3;
	mul.wide.u32 	%rd58, %r34, 4;
	add.s64 	%rd59, %rd2, %rd58;
	ld.global.f32 	%f58, [%rd59];
	mad.lo.s32 	%r35, %r40, %r17, %r2;
	mul.wide.s32 	%rd60, %r35, 4;
	add.s64 	%rd61, %rd1, %rd60;
	ld.global.f32 	%f59, [%rd61];
	fma.rn.f32 	%f67, %f58, %f59, %f67;
$L__BB0_13:
	ld.param.u64 	%rd65, [_Z11MatMulNaivePfS_S_ii_param_2];
	mad.lo.s32 	%r36, %r17, %r23, %r2;
	cvta.to.global.u64 	%rd62, %rd65;
	mul.wide.s32 	%rd63, %r36, 4;
	add.s64 	%rd64, %rd62, %rd63;
	st.global.f32 	[%rd64], %f67;
$L__BB0_14:
	ret;

}


// ===== COMPILED SASS (sm_100) =====

	.target	sm_100

	.elftype	@"ET_EXEC"


//--------------------- .note.nv.tkinfo           --------------------------
	.section	.note.nv.tkinfo,"",@"SHT_NOTE"
	.sectionflags	@"SHF_NOTE_NV_TKINFO"
	.tkinfo
        /*0018*/ 	.word	0x00000002
        /*0030*/ 	.string	""
        /*0030*/ 	.string	"ptxas"
        /*0030*/ 	.string	"Cuda compilation tools, release 13.0, V13.0.88"
        /*0030*/ 	.string	"Build cuda_13.0.r13.0/compiler.36424714_0"
        /*0030*/ 	.string	"-arch sm_100 -m 64 "



//--------------------- .note.nv.cuinfo           --------------------------
	.section	.note.nv.cuinfo,"",@"SHT_NOTE"
	.sectionflags	@"SHF_NOTE_NV_CUINFO"
        /*0018*/ 	.short	0x0002
        /*001a*/ 	.short	0x0064
        /*001c*/ 	.short	0x0082
	.zero		2


//--------------------- .nv.info                  --------------------------
	.section	.nv.info,"",@"SHT_CUDA_INFO"
	.align	4


	//----- nvinfo : EIATTR_REGCOUNT
	.align		4
        /*0000*/ 	.byte	0x04, 0x2f
        /*0002*/ 	.short	(.L_1 - .L_0)
	.align		4
.L_0:
        /*0004*/ 	.word	index@(_Z11MatMulNaivePfS_S_ii)
        /*0008*/ 	.word	0x0000001e


	//----- nvinfo : EIATTR_FRAME_SIZE
	.align		4
.L_1:
        /*000c*/ 	.byte	0x04, 0x11
        /*000e*/ 	.short	(.L_3 - .L_2)
	.align		4
.L_2:
        /*0010*/ 	.word	index@(_Z11MatMulNaivePfS_S_ii)
        /*0014*/ 	.word	0x00000000


	//----- nvinfo : EIATTR_MIN_STACK_SIZE
	.align		4
.L_3:
        /*0018*/ 	.byte	0x04, 0x12
        /*001a*/ 	.short	(.L_5 - .L_4)
	.align		4
.L_4:
        /*001c*/ 	.word	index@(_Z11MatMulNaivePfS_S_ii)
        /*0020*/ 	.word	0x00000000
.L_5:


//--------------------- .nv.compat                --------------------------
	.section	.nv.compat,"",@"SHT_CUDA_COMPAT_INFO"
	.align	4
        /*0000*/ 	.byte	0x02, 0x09, 0x00, 0x00, 0x02, 0x02, 0x01, 0x00, 0x02, 0x05, 0x05, 0x00, 0x03, 0x07, 0x01, 0x01
        /*0010*/ 	.byte	0x02, 0x03, 0x00, 0x00, 0x02, 0x06, 0x01, 0x00, 0x04, 0x0b, 0x08, 0x00, 0x09, 0x00, 0x00, 0x00
        /*0020*/ 	.byte	0x00, 0x00, 0x00, 0x00


//--------------------- .nv.info._Z11MatMulNaivePfS_S_ii --------------------------
	.section	.nv.info._Z11MatMulNaivePfS_S_ii,"",@"SHT_CUDA_INFO"
	.sectionflags	@""
	.align	4


	//----- nvinfo : EIATTR_CUDA_API_VERSION
	.align		4
        /*0000*/ 	.byte	0x04, 0x37
        /*0002*/ 	.short	(.L_7 - .L_6)
.L_6:
        /*0004*/ 	.word	0x00000082


	//----- nvinfo : EIATTR_KPARAM_INFO
	.align		4
.L_7:
        /*0008*/ 	.byte	0x04, 0x17
        /*000a*/ 	.short	(.L_9 - .L_8)
.L_8:
        /*000c*/ 	.word	0x00000000
        /*0010*/ 	.short	0x0004
        /*0012*/ 	.short	0x001c
        /*0014*/ 	.byte	0x00, 0xf0, 0x11, 0x00


	//----- nvinfo : EIATTR_KPARAM_INFO
	.align		4
.L_9:
        /*0018*/ 	.byte	0x04, 0x17
        /*001a*/ 	.short	(.L_11 - .L_10)
.L_10:
        /*001c*/ 	.word	0x00000000
        /*0020*/ 	.short	0x0003
        /*0022*/ 	.short	0x0018
        /*0024*/ 	.byte	0x00, 0xf0, 0x11, 0x00


	//----- nvinfo : EIATTR_KPARAM_INFO
	.align		4
.L_11:
        /*0028*/ 	.byte	0x04, 0x17
        /*002a*/ 	.short	(.L_13 - .L_12)
.L_12:
        /*002c*/ 	.word	0x00000000
        /*0030*/ 	.short	0x0002
        /*0032*/ 	.short	0x0010
        /*0034*/ 	.byte	0x00, 0xf5, 0x21, 0x00


	//----- nvinfo : EIATTR_KPARAM_INFO
	.align		4
.L_13:
        /*0038*/ 	.byte	0x04, 0x17
        /*003a*/ 	.short	(.L_15 - .L_14)
.L_14:
        /*003c*/ 	.word	0x00000000
        /*0040*/ 	.short	0x0001
        /*0042*/ 	.short	0x0008
        /*0044*/ 	.byte	0x00, 0xf5, 0x21, 0x00


	//----- nvinfo : EIATTR_KPARAM_INFO
	.align		4
.L_15:
        /*0048*/ 	.byte	0x04, 0x17
        /*004a*/ 	.short	(.L_17 - .L_16)
.L_16:
        /*004c*/ 	.word	0x00000000
        /*0050*/ 	.short	0x0000
        /*0052*/ 	.short	0x0000
        /*0054*/ 	.byte	0x00, 0xf5, 0x21, 0x00


	//----- nvinfo : EIATTR_SPARSE_MMA_MASK
	.align		4
.L_17:
        /*0058*/ 	.byte	0x03, 0x50
        /*005a*/ 	.short	0x0000


	//----- nvinfo : EIATTR_MAXREG_COUNT
	.align		4
        /*005c*/ 	.byte	0x03, 0x1b
        /*005e*/ 	.short	0x00ff


	//----- nvinfo : EIATTR_MERCURY_ISA_VERSION
	.align		4
        /*0060*/ 	.byte	0x03, 0x5f
        /*0062*/ 	.short	0x0101


	//----- nvinfo : EIATTR_VRC_CTA_INIT_COUNT
	.align		4
        /*0064*/ 	.byte	0x02, 0x4a
	.zero		1
	.zero		1


	//----- nvinfo : EIATTR_EXIT_INSTR_OFFSETS
	.align		4
        /*0068*/ 	.byte	0x04, 0x1c
        /*006a*/ 	.short	(.L_19 - .L_18)


	//   ....[0]....
.L_18:
        /*006c*/ 	.word	0x000000c0


	//   ....[1]....
        /*0070*/ 	.word	0x00000ae0


	//----- nvinfo : EIATTR_CBANK_PARAM_SIZE
	.align		4
.L_19:
        /*0074*/ 	.byte	0x03, 0x19
        /*0076*/ 	.short	0x0020


	//----- nvinfo : EIATTR_PARAM_CBANK
	.align		4
        /*0078*/ 	.byte	0x04, 0x0a
        /*007a*/ 	.short	(.L_21 - .L_20)
	.align		4
.L_20:
        /*007c*/ 	.word	index@(.nv.constant0._Z11MatMulNaivePfS_S_ii)
        /*0080*/ 	.short	0x0380
        /*0082*/ 	.short	0x0020


	//----- nvinfo : EIATTR_SW_WAR
	.align		4
.L_21:
        /*0084*/ 	.byte	0x04, 0x36
        /*0086*/ 	.short	(.L_23 - .L_22)
.L_22:
        /*0088*/ 	.word	0x00000008
.L_23:


//--------------------- .nv.callgraph             --------------------------
	.section	.nv.callgraph,"",@"SHT_CUDA_CALLGRAPH"
	.align	4
	.sectionentsize	8
	.align		4
        /*0000*/ 	.word	0x00000000
	.align		4
        /*0004*/ 	.word	0xffffffff
	.align		4
        /*0008*/ 	.word	0x00000000
	.align		4
        /*000c*/ 	.word	0xfffffffe
	.align		4
        /*0010*/ 	.word	0x00000000
	.align		4
        /*0014*/ 	.word	0xfffffffd
	.align		4
        /*0018*/ 	.word	0x00000000
	.align		4
        /*001c*/ 	.word	0xfffffffc


//--------------------- .text._Z11MatMulNaivePfS_S_ii --------------------------
	.section	.text._Z11MatMulNaivePfS_S_ii,"ax",@progbits
	.align	128
        .global         _Z11MatMulNaivePfS_S_ii
        .type           _Z11MatMulNaivePfS_S_ii,@function
        .size           _Z11MatMulNaivePfS_S_ii,(.L_x_5 - _Z11MatMulNaivePfS_S_ii)
        .other          _Z11MatMulNaivePfS_S_ii,@"STO_CUDA_ENTRY STV_DEFAULT"
_Z11MatMulNaivePfS_S_ii:
.text._Z11MatMulNaivePfS_S_ii:
[----:B------:R-:W-:Y:S01]  /*0000*/  LDC R1, c[0x0][0x37c] ;  /* 0x0000df00ff017b82 */ /* 0x000fe20000000800 */
[----:B------:R-:W0:Y:S01]  /*0010*/  S2R R0, SR_TID.Y ;  /* 0x0000000000007919 */ /* 0x000e220000002200 */
[----:B------:R-:W0:Y:S01]  /*0020*/  LDCU UR4, c[0x0][0x364] ;  /* 0x00006c80ff0477ac */ /* 0x000e220008000800 */
[----:B------:R-:W0:Y:S01]  /*0030*/  S2R R3, SR_CTAID.Y ;  /* 0x0000000000037919 */ /* 0x000e220000002600 */
[----:B------:R-:W1:Y:S01]  /*0040*/  LDCU UR5, c[0x0][0x360] ;  /* 0x00006c00ff0577ac */ /* 0x000e620008000800 */
[----:B------:R-:W1:Y:S01]  /*0050*/  S2R R13, SR_TID.X ;  /* 0x00000000000d7919 */ /* 0x000e620000002100 */
[----:B------:R-:W2:Y:S01]  /*0060*/  LDCU.64 UR18, c[0x0][0x398] ;  /* 0x00007300ff1277ac */ /* 0x000ea20008000a00 */
[----:B------:R-:W1:Y:S01]  /*0070*/  S2R R2, SR_CTAID.X ;  /* 0x0000000000027919 */ /* 0x000e620000002500 */
[----:B0-----:R-:W-:-:S05]  /*0080*/  IMAD R0, R3, UR4, R0 ;  /* 0x0000000403007c24 */ /* 0x001fca000f8e0200 */
[----:B--2---:R-:W-:Y:S01]  /*0090*/  ISETP.GE.AND P0, PT, R0, UR19, PT ;  /* 0x0000001300007c0c */ /* 0x004fe2000bf06270 */
[----:B-1----:R-:W-:-:S05]  /*00a0*/  IMAD R13, R2, UR5, R13 ;  /* 0x00000005020d7c24 */ /* 0x002fca000f8e020d */
[----:B------:R-:W-:-:S13]  /*00b0*/  ISETP.GE.OR P0, PT, R13, UR18, P0 ;  /* 0x000000120d007c0c */ /* 0x000fda0008706670 */
[----:B------:R-:W-:Y:S05]  /*00c0*/  @P0 EXIT ;  /* 0x000000000000094d */ /* 0x000fea0003800000 */
[----:B------:R-:W-:Y:S01]  /*00d0*/  UISETP.GE.AND UP0, UPT, UR18, 0x1, UPT ;  /* 0x000000011200788c */ /* 0x000fe2000bf06270 */
[----:B------:R-:W-:Y:S01]  /*00e0*/  HFMA2 R12, -RZ, RZ, 0, 0 ;  /* 0x00000000ff0c7431 */ /* 0x000fe200000001ff */
[----:B------:R-:W0:Y:S07]  /*00f0*/  LDCU.64 UR16, c[0x0][0x358] ;  /* 0x00006b00ff1077ac */ /* 0x000e2e0008000a00 */
[----:B------:R-:W-:Y:S05]  /*0100*/  BRA.U !UP0, `(.L_x_0) ;  /* 0x0000000908647547 */ /* 0x000fea000b800000 */
[----:B------:R-:W-:Y:S02]  /*0110*/  UISETP.GE.U32.AND UP1, UPT, UR18, 0x8, UPT ;  /* 0x000000081200788c */ /* 0x000fe4000bf26070 */
[----:B------:R-:W-:Y:S01]  /*0120*/  IMAD R5, R0, UR18, RZ ;  /* 0x0000001200057c24 */ /* 0x000fe2000f8e02ff */
[----:B------:R-:W-:Y:S01]  /*0130*/  ULOP3.LUT UR19, UR18, 0x7, URZ, 0xc0, !UPT ;  /* 0x0000000712137892 */ /* 0x000fe2000f8ec0ff */
[----:B------:R-:W-:Y:S01]  /*0140*/  MOV R12, RZ ;  /* 0x000000ff000c7202 */ /* 0x000fe20000000f00 */
[----:B------:R-:W-:Y:S02]  /*0150*/  UMOV UR4, URZ ;  /* 0x000000ff00047c82 */ /* 0x000fe40008000000 */
[----:B------:R-:W-:Y:S02]  /*0160*/  UISETP.NE.AND UP0, UPT, UR19, URZ, UPT ;  /* 0x000000ff1300728c */ /* 0x000fe4000bf05270 */
[----:B------:R-:W-:Y:S09]  /*0170*/  BRA.U !UP1, `(.L_x_1) ;  /* 0x0000000509087547 */ /* 0x000ff2000b800000 */
[----:B------:R-:W1:Y:S01]  /*0180*/  LDCU.128 UR20, c[0x0][0x380] ;  /* 0x00007000ff1477ac */ /* 0x000e620008000c00 */
[----:B------:R-:W-:Y:S02]  /*0190*/  MOV R12, RZ ;  /* 0x000000ff000c7202 */ /* 0x000fe40000000f00 */
[----:B------:R-:W-:Y:S01]  /*01a0*/  MOV R14, R13 ;  /* 0x0000000d000e7202 */ /* 0x000fe20000000f00 */
[----:B------:R-:W-:-:S04]  /*01b0*/  ULOP3.LUT UR4, UR18, 0x7ffffff8, URZ, 0xc0, !UPT ;  /* 0x7ffffff812047892 */ /* 0x000fc8000f8ec0ff */
[----:B------:R-:W-:Y:S01]  /*01c0*/  UIADD3 UR5, UPT, UPT, -UR4, URZ, URZ ;  /* 0x000000ff04057290 */ /* 0x000fe2000fffe1ff */
[----:B-1----:R-:W-:Y:S01]  /*01d0*/  MOV R2, UR20 ;  /* 0x0000001400027c02 */ /* 0x002fe20008000f00 */
[----:B------:R-:W-:Y:S01]  /*01e0*/  UIMAD.WIDE.U32 UR6, UR18, 0xc, UR22 ;  /* 0x0000000c120678a5 */ /* 0x000fe2000f8e0016 */
[----:B------:R-:W-:Y:S01]  /*01f0*/  MOV R3, UR21 ;  /* 0x0000001500037c02 */ /* 0x000fe20008000f00 */
[----:B------:R-:W-:Y:S02]  /*0200*/  UIMAD.WIDE.U32 UR8, UR18, 0x10, UR22 ;  /* 0x00000010120878a5 */ /* 0x000fe4000f8e0016 */
[----:B------:R-:W-:Y:S01]  /*0210*/  UIMAD.WIDE.U32 UR10, UR18, 0x14, UR22 ;  /* 0x00000014120a78a5 */ /* 0x000fe2000f8e0016 */
[----:B------:R-:W-:Y:S01]  /*0220*/  IMAD.WIDE.U32 R2, R5, 0x4, R2 ;  /* 0x0000000405027825 */ /* 0x000fe200078e0002 */
[----:B------:R-:W-:Y:S02]  /*0230*/  UIMAD.WIDE.U32 UR12, UR18, 0x18, UR22 ;  /* 0x00000018120c78a5 */ /* 0x000fe4000f8e0016 */
[----:B------:R-:W-:Y:S01]  /*0240*/  UIMAD.WIDE.U32 UR14, UR18, 0x1c, UR22 ;  /* 0x0000001c120e78a5 */ /* 0x000fe2000f8e0016 */
[----:B------:R-:W-:-:S04]  /*0250*/  IADD3 R2, P0, PT, R2, 0x10, RZ ;  /* 0x0000001002027810 */ /* 0x000fc80007f1e0ff */
[----:B------:R-:W-:-:S09]  /*0260*/  IADD3.X R3, PT, PT, RZ, R3, RZ, P0, !PT ;  /* 0x00000003ff037210 */ /* 0x000fd200007fe4ff */
.L_x_2:
[----:B------:R-:W-:Y:S01]  /*0270*/  HFMA2 R23, -RZ, RZ, 0, 2.384185791015625e-07 ;  /* 0x00000004ff177431 */ /* 0x000fe200000001ff */
[----:B------:R-:W-:Y:S01]  /*0280*/  UIMAD.WIDE.U32 UR24, UR18, 0x4, UR22 ;  /* 0x00000004121878a5 */ /* 0x000fe2000f8e0016 */
[----:B0-----:R-:W2:Y:S01]  /*0290*/  LDG.E R21, desc[UR16][R2.64+-0x10] ;  /* 0xfffff01002157981 */ /* 0x001ea2000c1e1900 */
[----:B------:R-:W-:Y:S01]  /*02a0*/  UIMAD.WIDE.U32 UR20, UR18, 0x8, UR22 ;  /* 0x00000008121478a5 */ /* 0x000fe2000f8e0016 */
[----:B------:R-:W-:Y:S01]  /*02b0*/  HFMA2 R5, -RZ, RZ, 0, 2.384185791015625e-07 ;  /* 0x00000004ff057431 */ /* 0x000fe200000001ff */
[----:B------:R-:W-:Y:S01]  /*02c0*/  MOV R11, 0x4 ;  /* 0x00000004000b7802 */ /* 0x000fe20000000f00 */
[----:B------:R-:W3:Y:S01]  /*02d0*/  LDG.E R19, desc[UR16][R2.64+-0xc] ;  /* 0xfffff41002137981 */ /* 0x000ee2000c1e1900 */
[----:B------:R-:W-:Y:S01]  /*02e0*/  MOV R8, UR24 ;  /* 0x0000001800087c02 */ /* 0x000fe20008000f00 */
[----:B------:R-:W-:Y:S01]  /*02f0*/  IMAD.U32 R9, RZ, RZ, UR25 ;  /* 0x00000019ff097e24 */ /* 0x000fe2000f8e00ff */
[----:B------:R-:W-:Y:S01]  /*0300*/  MOV R24, UR20 ;  /* 0x0000001400187c02 */ /* 0x000fe20008000f00 */
[C---:B------:R-:W-:Y:S01]  /*0310*/  IMAD.WIDE R22, R14.reuse, R23, UR22 ;  /* 0x000000160e167e25 */ /* 0x040fe2000f8e0217 */
[----:B------:R-:W-:Y:S01]  /*0320*/  MOV R25, UR21 ;  /* 0x0000001500197c02 */ /* 0x000fe20008000f00 */
[----:B------:R-:W4:Y:S02]  /*0330*/  LDG.E R17, desc[UR16][R2.64+-0x8] ;  /* 0xfffff81002117981 */ /* 0x000f24000c1e1900 */
[----:B------:R-:W-:-:S02]  /*0340*/  IMAD.WIDE R8, R14, 0x4, R8 ;  /* 0x000000040e087825 */ /* 0x000fc400078e0208 */
[----:B------:R-:W2:Y:S02]  /*0350*/  LDG.E R22, desc[UR16][R22.64] ;  /* 0x0000001016167981 */ /* 0x000ea4000c1e1900 */
[C---:B------:R-:W-:Y:S02]  /*0360*/  IMAD.WIDE R24, R14.reuse, 0x4, R24 ;  /* 0x000000040e187825 */ /* 0x040fe400078e0218 */
[----:B------:R0:W3:Y:S02]  /*0370*/  LDG.E R20, desc[UR16][R8.64] ;  /* 0x0000001008147981 */ /* 0x0000e4000c1e1900 */
[C---:B------:R-:W-:Y:S01]  /*0380*/  IMAD.WIDE R10, R14.reuse, R11, UR6 ;  /* 0x000000060e0a7e25 */ /* 0x040fe2000f8e020b */
[----:B------:R-:W-:Y:S01]  /*0390*/  MOV R7, 0x4 ;  /* 0x0000000400077802 */ /* 0x000fe20000000f00 */
[----:B------:R-:W4:Y:S02]  /*03a0*/  LDG.E R18, desc[UR16][R24.64] ;  /* 0x0000001018127981 */ /* 0x000f24000c1e1900 */
[----:B------:R-:W-:-:S02]  /*03b0*/  IMAD.WIDE R4, R14, R5, UR8 ;  /* 0x000000080e047e25 */ /* 0x000fc4000f8e0205 */
[----:B------:R1:W5:Y:S02]  /*03c0*/  LDG.E R16, desc[UR16][R10.64] ;  /* 0x000000100a107981 */ /* 0x000364000c1e1900 */
[----:B0-----:R-:W-:Y:S02]  /*03d0*/  HFMA2 R9, -RZ, RZ, 0, 2.384185791015625e-07 ;  /* 0x00000004ff097431 */ /* 0x001fe400000001ff */
[----:B------:R-:W5:Y:S01]  /*03e0*/  LDG.E R15, desc[UR16][R2.64+-0x4] ;  /* 0xfffffc10020f7981 */ /* 0x000f62000c1e1900 */
[----:B------:R-:W-:-:S03]  /*03f0*/  IMAD.WIDE R6, R14, R7, UR10 ;  /* 0x0000000a0e067e25 */ /* 0x000fc6000f8e0207 */
[----:B------:R0:W5:Y:S01]  /*0400*/  LDG.E R4, desc[UR16][R4.64] ;  /* 0x0000001004047981 */ /* 0x000162000c1e1900 */
[----:B------:R-:W-:-:S03]  /*0410*/  IMAD.MOV.U32 R27, RZ, RZ, 0x4 ;  /* 0x00000004ff1b7424 */ /* 0x000fc600078e00ff */
[----:B------:R-:W5:Y:S01]  /*0420*/  LDG.E R23, desc[UR16][R2.64] ;  /* 0x0000001002177981 */ /* 0x000f62000c1e1900 */
[----:B------:R-:W-:-:S03]  /*0430*/  IMAD.WIDE R8, R14, R9, UR12 ;  /* 0x0000000c0e087e25 */ /* 0x000fc6000f8e0209 */
[----:B------:R-:W5:Y:S01]  /*0440*/  LDG.E R7, desc[UR16][R6.64] ;  /* 0x0000001006077981 */ /* 0x000f62000c1e1900 */
[----:B-1----:R-:W-:-:S03]  /*0450*/  IMAD.WIDE R10, R14, R27, UR14 ;  /* 0x0000000e0e0a7e25 */ /* 0x002fc6000f8e021b */
[----:B------:R-:W5:Y:S04]  /*0460*/  LDG.E R24, desc[UR16][R2.64+0x4] ;  /* 0x0000041002187981 */ /* 0x000f68000c1e1900 */
[----:B------:R-:W5:Y:S04]  /*0470*/  LDG.E R8, desc[UR16][R8.64] ;  /* 0x0000001008087981 */ /* 0x000f68000c1e1900 */
[----:B------:R-:W5:Y:S04]  /*0480*/  LDG.E R25, desc[UR16][R2.64+0x8] ;  /* 0x0000081002197981 */ /* 0x000f68000c1e1900 */
[----:B------:R-:W5:Y:S04]  /*0490*/  LDG.E R10, desc[UR16][R10.64] ;  /* 0x000000100a0a7981 */ /* 0x000f68000c1e1900 */
[----:B------:R1:W5:Y:S01]  /*04a0*/  LDG.E R27, desc[UR16][R2.64+0xc] ;  /* 0x00000c10021b7981 */ /* 0x000362000c1e1900 */
[----:B------:R-:W-:-:S04]  /*04b0*/  UIADD3 UR5, UPT, UPT, UR5, 0x8, URZ ;  /* 0x0000000805057890 */ /* 0x000fc8000fffe0ff */
[----:B------:R-:W-:Y:S01]  /*04c0*/  UISETP.NE.AND UP1, UPT, UR5, URZ, UPT ;  /* 0x000000ff0500728c */ /* 0x000fe2000bf25270 */
[----:B0-----:R-:W-:Y:S02]  /*04d0*/  MOV R5, UR18 ;  /* 0x0000001200057c02 */ /* 0x001fe40008000f00 */
[----:B-1----:R-:W-:Y:S02]  /*04e0*/  IADD3 R2, P0, PT, R2, 0x20, RZ ;  /* 0x0000002002027810 */ /* 0x002fe40007f1e0ff */
[----:B------:R-:W-:Y:S02]  /*04f0*/  LEA R14, R5, R14, 0x3 ;  /* 0x0000000e050e7211 */ /* 0x000fe400078e18ff */
[----:B------:R-:W-:Y:S01]  /*0500*/  IADD3.X R3, PT, PT, RZ, R3, RZ, P0, !PT ;  /* 0x00000003ff037210 */ /* 0x000fe200007fe4ff */
[----:B--2---:R-:W-:-:S04]  /*0510*/  FFMA R22, R21, R22, R12 ;  /* 0x0000001615167223 */ /* 0x004fc8000000000c */
[----:B---3--:R-:W-:-:S04]  /*0520*/  FFMA R20, R19, R20, R22 ;  /* 0x0000001413147223 */ /* 0x008fc80000000016 */
[----:B----4-:R-:W-:-:S04]  /*0530*/  FFMA R18, R17, R18, R20 ;  /* 0x0000001211127223 */ /* 0x010fc80000000014 */
[----:B-----5:R-:W-:-:S04]  /*0540*/  FFMA R16, R15, R16, R18 ;  /* 0x000000100f107223 */ /* 0x020fc80000000012 */
[----:B------:R-:W-:-:S04]  /*0550*/  FFMA R23, R23, R4, R16 ;  /* 0x0000000417177223 */ /* 0x000fc80000000010 */
[----:B------:R-:W-:-:S04]  /*0560*/  FFMA R24, R24, R7, R23 ;  /* 0x0000000718187223 */ /* 0x000fc80000000017 */
[----:B------:R-:W-:-:S04]  /*0570*/  FFMA R8, R25, R8, R24 ;  /* 0x0000000819087223 */ /* 0x000fc80000000018 */
[----:B------:R-:W-:Y:S01]  /*0580*/  FFMA R12, R27, R10, R8 ;  /* 0x0000000a1b0c7223 */ /* 0x000fe20000000008 */
[----:B------:R-:W-:Y:S06]  /*0590*/  BRA.U UP1, `(.L_x_2) ;  /* 0xfffffffd01347547 */ /* 0x000fec000b83ffff */
.L_x_1:
[----:B------:R-:W-:Y:S05]  /*05a0*/  BRA.U !UP0, `(.L_x_0) ;  /* 0x00000005083c7547 */ /* 0x000fea000b800000 */
[----:B------:R-:W-:Y:S01]  /*05b0*/  UISETP.GE.U32.AND UP0, UPT, UR19, 0x4, UPT ;  /* 0x000000041300788c */ /* 0x000fe2000bf06070 */
[----:B------:R-:W-:Y:S01]  /*05c0*/  IMAD R2, R0, UR18, RZ ;  /* 0x0000001200027c24 */ /* 0x000fe2000f8e02ff */
[----:B------:R-:W-:-:S04]  /*05d0*/  ULOP3.LUT UR5, UR18, 0x3, URZ, 0xc0, !UPT ;  /* 0x0000000312057892 */ /* 0x000fc8000f8ec0ff */
[----:B------:R-:W-:-:S03]  /*05e0*/  UISETP.NE.AND UP1, UPT, UR5, URZ, UPT ;  /* 0x000000ff0500728c */ /* 0x000fc6000bf25270 */
[----:B------:R-:W-:Y:S08]  /*05f0*/  BRA.U !UP0, `(.L_x_3) ;  /* 0x00000001087c7547 */ /* 0x000ff0000b800000 */
[----:B------:R-:W1:Y:S01]  /*0600*/  LDC.64 R6, c[0x0][0x388] ;  /* 0x0000e200ff067b82 */ /* 0x000e620000000a00 */
[----:B------:R-:W2:Y:S01]  /*0610*/  LDCU.64 UR6, c[0x0][0x380] ;  /* 0x00007000ff0677ac */ /* 0x000ea20008000a00 */
[----:B------:R-:W-:Y:S01]  /*0620*/  MOV R4, UR4 ;  /* 0x0000000400047c02 */ /* 0x000fe20008000f00 */
[----:B------:R-:W-:Y:S01]  /*0630*/  IMAD.U32 R15, RZ, RZ, UR18 ;  /* 0x00000012ff0f7e24 */ /* 0x000fe2000f8e00ff */
[----:B------:R-:W-:Y:S02]  /*0640*/  IADD3 R3, PT, PT, R2, UR4, RZ ;  /* 0x0000000402037c10 */ /* 0x000fe4000fffe0ff */
[----:B------:R-:W-:Y:S01]  /*0650*/  MOV R11, UR18 ;  /* 0x00000012000b7c02 */ /* 0x000fe20008000f00 */
[----:B------:R-:W-:Y:S01]  /*0660*/  IMAD R5, R4, UR18, R13 ;  /* 0x0000001204057c24 */ /* 0x000fe2000f8e020d */
[----:B------:R-:W3:Y:S01]  /*0670*/  LDC.64 R8, c[0x0][0x380] ;  /* 0x0000e000ff087b82 */ /* 0x000ee20000000a00 */
[----:B------:R-:W-:Y:S02]  /*0680*/  IADD3 R14, P0, PT, R2, UR4, RZ ;  /* 0x00000004020e7c10 */ /* 0x000fe4000ff1e0ff */
[----:B------:R-:W-:Y:S01]  /*0690*/  MOV R17, UR18 ;  /* 0x0000001200117c02 */ /* 0x000fe20008000f00 */
[----:B-1----:R-:W-:-:S04]  /*06a0*/  IMAD.WIDE R6, R5, 0x4, R6 ;  /* 0x0000000405067825 */ /* 0x002fc800078e0206 */
[----:B------:R-:W-:Y:S02]  /*06b0*/  IMAD.WIDE.U32 R10, R11, 0x4, R6 ;  /* 0x000000040b0a7825 */ /* 0x000fe400078e0006 */
[----:B0-----:R-:W4:Y:S02]  /*06c0*/  LDG.E R6, desc[UR16][R6.64] ;  /* 0x0000001006067981 */ /* 0x001f24000c1e1900 */
[----:B---3--:R-:W-:Y:S01]  /*06d0*/  IMAD.WIDE.U32 R8, R3, 0x4, R8 ;  /* 0x0000000403087825 */ /* 0x008fe200078e0008 */
[----:B------:R-:W-:Y:S02]  /*06e0*/  IADD3.X R3, PT, PT, RZ, RZ, RZ, P0, !PT ;  /* 0x000000ffff037210 */ /* 0x000fe400007fe4ff */
[----:B--2---:R-:W-:-:S03]  /*06f0*/  LEA R4, P0, R14, UR6, 0x2 ;  /* 0x000000060e047c11 */ /* 0x004fc6000f8010ff */
[----:B------:R-:W4:Y:S01]  /*0700*/  LDG.E R9, desc[UR16][R8.64] ;  /* 0x0000001008097981 */ /* 0x000f22000c1e1900 */
[----:B------:R-:W-:Y:S01]  /*0710*/  LEA.HI.X R5, R14, UR7, R3, 0x2, P0 ;  /* 0x000000070e057c11 */ /* 0x000fe200080f1403 */
[----:B------:R-:W-:Y:S02]  /*0720*/  IMAD.WIDE.U32 R14, R15, 0x4, R10 ;  /* 0x000000040f0e7825 */ /* 0x000fe400078e000a */
[----:B------:R-:W2:Y:S04]  /*0730*/  LDG.E R3, desc[UR16][R10.64] ;  /* 0x000000100a037981 */ /* 0x000ea8000c1e1900 */
[----:B------:R-:W2:Y:S01]  /*0740*/  LDG.E R18, desc[UR16][R4.64+0x4] ;  /* 0x0000041004127981 */ /* 0x000ea2000c1e1900 */
[----:B------:R-:W-:-:S03]  /*0750*/  IMAD.WIDE.U32 R16, R17, 0x4, R14 ;  /* 0x0000000411107825 */ /* 0x000fc600078e000e */
[----:B------:R-:W3:Y:S04]  /*0760*/  LDG.E R19, desc[UR16][R14.64] ;  /* 0x000000100e137981 */ /* 0x000ee8000c1e1900 */
[----:B------:R-:W3:Y:S04]  /*0770*/  LDG.E R20, desc[UR16][R4.64+0x8] ;  /* 0x0000081004147981 */ /* 0x000ee8000c1e1900 */
[----:B------:R-:W5:Y:S04]  /*0780*/  LDG.E R22, desc[UR16][R4.64+0xc] ;  /* 0x00000c1004167981 */ /* 0x000f68000c1e1900 */
[----:B------:R-:W5:Y:S01]  /*0790*/  LDG.E R16, desc[UR16][R16.64] ;  /* 0x0000001010107981 */ /* 0x000f62000c1e1900 */
[----:B------:R-:W-:Y:S01]  /*07a0*/  UIADD3 UR4, UPT, UPT, UR4, 0x4, URZ ;  /* 0x0000000404047890 */ /* 0x000fe2000fffe0ff */
[----:B----4-:R-:W-:-:S04]  /*07b0*/  FFMA R9, R9, R6, R12 ;  /* 0x0000000609097223 */ /* 0x010fc8000000000c */
[----:B--2---:R-:W-:-:S04]  /*07c0*/  FFMA R3, R18, R3, R9 ;  /* 0x0000000312037223 */ /* 0x004fc80000000009 */
[----:B---3--:R-:W-:-:S04]  /*07d0*/  FFMA R3, R20, R19, R3 ;  /* 0x0000001314037223 */ /* 0x008fc80000000003 */
[----:B-----5:R-:W-:-:S07]  /*07e0*/  FFMA R12, R22, R16, R3 ;  /* 0x00000010160c7223 */ /* 0x020fce0000000003 */
.L_x_3:
[----:B------:R-:W-:Y:S05]  /*07f0*/  BRA.U !UP1, `(.L_x_0) ;  /* 0x0000000109a87547 */ /* 0x000fea000b800000 */
[----:B------:R-:W-:Y:S01]  /*0800*/  UISETP.NE.AND UP0, UPT, UR5, 0x1, UPT ;  /* 0x000000010500788c */ /* 0x000fe2000bf05270 */
[----:B------:R-:W-:Y:S01]  /*0810*/  MOV R4, UR4 ;  /* 0x0000000400047c02 */ /* 0x000fe20008000f00 */
[----:B------:R-:W-:Y:S02]  /*0820*/  ULOP3.LUT UR5, UR18, 0x1, URZ, 0xc0, !UPT ;  /* 0x0000000112057892 */ /* 0x000fe4000f8ec0ff */
[----:B------:R-:W-:Y:S02]  /*0830*/  MOV R17, UR18 ;  /* 0x0000001200117c02 */ /* 0x000fe40008000f00 */
[----:B------:R-:W-:Y:S01]  /*0840*/  UISETP.NE.U32.AND UP1, UPT, UR5, 0x1, UPT ;  /* 0x000000010500788c */ /* 0x000fe2000bf25070 */
[----:B------:R-:W-:-:S04]  /*0850*/  PLOP3.LUT P1, PT, PT, PT, UP0, 0x80, 0x8 ;  /* 0x000000000008781c */ /* 0x000fc80003f2f008 */
[----:B------:R-:W1:Y:S01]  /*0860*/  @UP0 LDCU.128 UR8, c[0x0][0x380] ;  /* 0x00007000ff0807ac */ /* 0x000e620008000c00 */
[----:B------:R-:W-:Y:S01]  /*0870*/  PLOP3.LUT P0, PT, PT, PT, UP1, 0x80, 0x8 ;  /* 0x000000000008781c */ /* 0x000fe20003f0f018 */
[----:B------:R-:W2:Y:S04]  /*0880*/  @UP0 LDCU.64 UR6, c[0x0][0x380] ;  /* 0x00007000ff0607ac */ /* 0x000ea80008000a00 */
[----:B------:R-:W3:Y:S03]  /*0890*/  @!UP1 LDCU.128 UR12, c[0x0][0x380] ;  /* 0x00007000ff0c97ac */ /* 0x000ee60008000c00 */
[C---:B------:R-:W-:Y:S02]  /*08a0*/  @P1 IADD3 R3, PT, PT, R2.reuse, UR4, RZ ;  /* 0x0000000402031c10 */ /* 0x040fe4000fffe0ff */
[----:B------:R-:W-:Y:S01]  /*08b0*/  @P1 IADD3 R5, P2, PT, R2, UR4, RZ ;  /* 0x0000000402051c10 */ /* 0x000fe2000ff5e0ff */
[----:B------:R-:W-:-:S04]  /*08c0*/  @UP0 UIADD3 UR4, UPT, UPT, UR4, 0x2, URZ ;  /* 0x0000000204040890 */ /* 0x000fc8000fffe0ff */
[----:B------:R-:W-:Y:S01]  /*08d0*/  @P1 IMAD.X R8, RZ, RZ, RZ, P2 ;  /* 0x000000ffff081224 */ /* 0x000fe200010e06ff */
[----:B-1----:R-:W-:Y:S02]  /*08e0*/  MOV R14, UR8 ;  /* 0x00000008000e7c02 */ /* 0x002fe40008000f00 */
[----:B------:R-:W-:Y:S02]  /*08f0*/  MOV R15, UR9 ;  /* 0x00000009000f7c02 */ /* 0x000fe40008000f00 */
[----:B------:R-:W-:Y:S02]  /*0900*/  MOV R6, UR10 ;  /* 0x0000000a00067c02 */ /* 0x000fe40008000f00 */
[----:B------:R-:W-:Y:S01]  /*0910*/  MOV R7, UR11 ;  /* 0x0000000b00077c02 */ /* 0x000fe20008000f00 */
[----:B------:R-:W-:-:S04]  /*0920*/  @P1 IMAD.WIDE.U32 R14, R3, 0x4, R14 ;  /* 0x00000004030e1825 */ /* 0x000fc800078e000e */
[----:B------:R-:W-:Y:S01]  /*0930*/  @P1 IMAD R3, R4, UR18, R13 ;  /* 0x0000001204031c24 */ /* 0x000fe2000f8e020d */
[----:B--2---:R-:W-:Y:S02]  /*0940*/  @P1 LEA R4, P2, R5, UR6, 0x2 ;  /* 0x0000000605041c11 */ /* 0x004fe4000f8410ff */
[----:B------:R-:W-:Y:S01]  /*0950*/  MOV R18, UR4 ;  /* 0x0000000400127c02 */ /* 0x000fe20008000f00 */
[----:B------:R-:W-:Y:S01]  /*0960*/  @P1 IMAD.WIDE R6, R3, 0x4, R6 ;  /* 0x0000000403061825 */ /* 0x000fe200078e0206 */
[----:B------:R-:W-:Y:S01]  /*0970*/  @P1 LEA.HI.X R5, R5, UR7, R8, 0x2, P2 ;  /* 0x0000000705051c11 */ /* 0x000fe200090f1408 */
[----:B0-----:R-:W2:Y:S01]  /*0980*/  @P1 LDG.E R3, desc[UR16][R14.64] ;  /* 0x000000100e031981 */ /* 0x001ea2000c1e1900 */
[----:B---3--:R-:W-:Y:S01]  /*0990*/  MOV R8, UR12 ;  /* 0x0000000c00087c02 */ /* 0x008fe20008000f00 */
[----:B------:R-:W-:Y:S01]  /*09a0*/  @!P0 IMAD R21, R18, UR18, R13 ;  /* 0x0000001212158c24 */ /* 0x000fe2000f8e020d */
[----:B------:R-:W-:Y:S01]  /*09b0*/  MOV R9, UR13 ;  /* 0x0000000d00097c02 */ /* 0x000fe20008000f00 */
[----:B------:R-:W-:Y:S01]  /*09c0*/  @P1 IMAD.WIDE.U32 R16, R17, 0x4, R6 ;  /* 0x0000000411101825 */ /* 0x000fe200078e0006 */
[----:B------:R-:W-:Y:S01]  /*09d0*/  @!P0 IADD3 R19, PT, PT, R2, UR4, RZ ;  /* 0x0000000402138c10 */ /* 0x000fe2000fffe0ff */
[----:B------:R-:W2:Y:S01]  /*09e0*/  @P1 LDG.E R6, desc[UR16][R6.64] ;  /* 0x0000001006061981 */ /* 0x000ea2000c1e1900 */
[----:B------:R-:W-:-:S02]  /*09f0*/  MOV R10, UR14 ;  /* 0x0000000e000a7c02 */ /* 0x000fc40008000f00 */
[----:B------:R-:W-:Y:S01]  /*0a00*/  MOV R11, UR15 ;  /* 0x0000000f000b7c02 */ /* 0x000fe20008000f00 */
[----:B------:R-:W-:Y:S01]  /*0a10*/  @!P0 IMAD.WIDE.U32 R8, R19, 0x4, R8 ;  /* 0x0000000413088825 */ /* 0x000fe200078e0008 */
[----:B------:R-:W3:Y:S03]  /*0a20*/  @P1 LDG.E R16, desc[UR16][R16.64] ;  /* 0x0000001010101981 */ /* 0x000ee6000c1e1900 */
[----:B------:R-:W-:Y:S01]  /*0a30*/  @!P0 IMAD.WIDE R10, R21, 0x4, R10 ;  /* 0x00000004150a8825 */ /* 0x000fe200078e020a */
[----:B------:R-:W3:Y:S04]  /*0a40*/  @P1 LDG.E R4, desc[UR16][R4.64+0x4] ;  /* 0x0000041004041981 */ /* 0x000ee8000c1e1900 */
[----:B------:R-:W4:Y:S04]  /*0a50*/  @!P0 LDG.E R9, desc[UR16][R8.64] ;  /* 0x0000001008098981 */ /* 0x000f28000c1e1900 */
[----:B------:R-:W4:Y:S01]  /*0a60*/  @!P0 LDG.E R10, desc[UR16][R10.64] ;  /* 0x000000100a0a8981 */ /* 0x000f22000c1e1900 */
[----:B--2---:R-:W-:-:S04]  /*0a70*/  @P1 FFMA R3, R3, R6, R12 ;  /* 0x0000000603031223 */ /* 0x004fc8000000000c */
[----:B---3--:R-:W-:-:S04]  /*0a80*/  @P1 FFMA R12, R4, R16, R3 ;  /* 0x00000010040c1223 */ /* 0x008fc80000000003 */
[----:B----4-:R-:W-:-:S07]  /*0a90*/  @!P0 FFMA R12, R9, R10, R12 ;  /* 0x0000000a090c8223 */ /* 0x010fce000000000c */
.L_x_0:
[----:B------:R-:W1:Y:S01]  /*0aa0*/  LDC.64 R2, c[0x0][0x390] ;  /* 0x0000e400ff027b82 */ /* 0x000e620000000a00 */
[----:B------:R-:W-:-:S04]  /*0ab0*/  IMAD R13, R0, UR18, R13 ;  /* 0x00000012000d7c24 */ /* 0x000fc8000f8e020d */
[----:B-1----:R-:W-:-:S05]  /*0ac0*/  IMAD.WIDE R2, R13, 0x4, R2 ;  /* 0x000000040d027825 */ /* 0x002fca00078e0202 */
[----:B0-----:R-:W-:Y:S01]  /*0ad0*/  STG.E desc[UR16][R2.64], R12 ;  /* 0x0000000c02007986 */ /* 0x001fe2000c101910 */
[----:B------:R-:W-:Y:S05]  /*0ae0*/  EXIT ;  /* 0x000000000000794d */ /* 0x000fea0003800000 */
.L_x_4:
[----:B------:R-:W-:-:S00]  /*0af0*/  BRA `(.L_x_4) ;  /* 0xfffffffc00fc7947 */ /* 0x000fc0000383ffff */
[----:B------:R-:W-:-:S00]  /*0b00*/  NOP ;  /* 0x0000000000007918 */ /* 0x000fc00000000000 */
[----:B------:R-:W-:-:S00]  /*0b10*/  NOP ;  /* 0x0000000000007918 */ /* 0x000fc00000000000 */
[----:B------:R-:W-:-:S00]  /*0b20*/  NOP ;  /* 0x0000000000007918 */ /* 0x000fc00000000000 */
[----:B------:R-:W-:-:S00]  /*0b30*/  NOP ;  /* 0x0000000000007918 */ /* 0x000fc00000000000 */
[----:B------:R-:W-:-:S00]  /*0b40*/  NOP ;  /* 0x0000000000007918 */ /* 0x000fc00000000000 */
[----:B------:R-:W-:-:S00]  /*0b50*/  NOP ;  /* 0x0000000000007918 */ /* 0x000fc00000000000 */
[----:B------:R-:W-:-:S00]  /*0b60*/  NOP ;  /* 0x0000000000007918 */ /* 0x000fc00000000000 */
[----:B------:R-:W-:-:S00]  /*0b70*/  NOP ;  /* 0x0000000000007918 */ /* 0x000fc00000000000 */
.L_x_5:


//--------------------- .nv.shared.reserved.0     --------------------------
	.section	.nv.shared.reserved.0,"aw",@nobits
	.weak		__nv_reservedSMEM_offset_0_alias
	.size		__nv_reservedSMEM_offset_0_alias, 0, 64
	.other		__nv_reservedSMEM_offset_0_alias,@"STO_CUDA_RESERVED_SHARED STV_DEFAULT"
__nv_reservedSMEM_offset_0_alias:
	.zero		0
	.zero		64


//--------------------- .nv.constant0._Z11MatMulNaivePfS_S_ii --------------------------
	.section	.nv.constant0._Z11MatMulNaivePfS_S_ii,"a",@progbits
	.sectionflags	@""
	.align	4
.nv.constant0._Z11MatMulNaivePfS_S_ii:
	.zero		928


//--------------------- SYMBOLS --------------------------

	.type		.nv.reservedSmem.offset0,@object
	.size		.nv.reservedSmem.offset0,0x4
